//
// Generated by NVIDIA NVVM Compiler
//
// Compiler Build ID: CL-36424714
// Cuda compilation tools, release 13.0, V13.0.88
// Based on NVVM 20.0.0
//

.version 9.0
.target sm_100
.address_size 64

	// .globl	_Z10threadFuncPciPiS0_S_

.visible .entry _Z10threadFuncPciPiS0_S_(
	.param .u64 .ptr .align 1 _Z10threadFuncPciPiS0_S__param_0,
	.param .u32 _Z10threadFuncPciPiS0_S__param_1,
	.param .u64 .ptr .align 1 _Z10threadFuncPciPiS0_S__param_2,
	.param .u64 .ptr .align 1 _Z10threadFuncPciPiS0_S__param_3,
	.param .u64 .ptr .align 1 _Z10threadFuncPciPiS0_S__param_4
)
{
	.reg .pred 	%p<22>;
	.reg .b16 	%rs<23>;
	.reg .b32 	%r<26>;
	.reg .b64 	%rd<54>;

	ld.param.u64 	%rd28, [_Z10threadFuncPciPiS0_S__param_0];
	ld.param.u32 	%r11, [_Z10threadFuncPciPiS0_S__param_1];
	ld.param.u64 	%rd25, [_Z10threadFuncPciPiS0_S__param_2];
	ld.param.u64 	%rd26, [_Z10threadFuncPciPiS0_S__param_3];
	ld.param.u64 	%rd29, [_Z10threadFuncPciPiS0_S__param_4];
	cvta.to.global.u64 	%rd1, %rd29;
	cvta.to.global.u64 	%rd2, %rd28;
	mov.u32 	%r12, %ntid.x;
	mov.u32 	%r13, %ctaid.x;
	mov.u32 	%r14, %tid.x;
	mad.lo.s32 	%r1, %r12, %r13, %r14;
	mul.lo.s32 	%r15, %r11, %r1;
	cvt.s64.s32 	%rd3, %r15;
	cvt.s64.s32 	%rd4, %r11;
	add.s64 	%rd30, %rd4, %rd3;
	add.s64 	%rd47, %rd30, -1;
	setp.eq.s32 	%p2, %r15, 0;
	mov.b64 	%rd52, 0;
	@%p2 bra 	$L__BB0_5;
	add.s64 	%rd31, %rd2, %rd3;
	ld.global.u8 	%rs20, [%rd31];
	setp.eq.s16 	%p3, %rs20, 10;
	mov.u64 	%rd52, %rd3;
	@%p3 bra 	$L__BB0_5;
	mov.u64 	%rd52, %rd3;
$L__BB0_3:
	setp.eq.s16 	%p4, %rs20, 0;
	@%p4 bra 	$L__BB0_5;
	add.s64 	%rd7, %rd52, 1;
	add.s64 	%rd32, %rd2, %rd52;
	ld.global.u8 	%rs20, [%rd32+1];
	setp.ne.s16 	%p5, %rs20, 10;
	mov.u64 	%rd52, %rd7;
	@%p5 bra 	$L__BB0_3;
$L__BB0_5:
	add.s64 	%rd33, %rd2, %rd52;
	ld.global.u8 	%rs4, [%rd33];
	add.s64 	%rd35, %rd2, %rd30;
	ld.global.u8 	%rs21, [%rd35+-1];
	setp.eq.s16 	%p6, %rs21, 10;
	@%p6 bra 	$L__BB0_8;
$L__BB0_6:
	setp.eq.s16 	%p7, %rs21, 0;
	@%p7 bra 	$L__BB0_8;
	add.s64 	%rd10, %rd47, 1;
	add.s64 	%rd36, %rd2, %rd47;
	ld.global.u8 	%rs21, [%rd36+1];
	setp.ne.s16 	%p8, %rs21, 10;
	mov.u64 	%rd47, %rd10;
	@%p8 bra 	$L__BB0_6;
$L__BB0_8:
	setp.eq.s16 	%p9, %rs4, 0;
	mov.b32 	%r22, 0;
	mov.u32 	%r25, %r22;
	@%p9 bra 	$L__BB0_19;
	add.s64 	%rd12, %rd1, 1;
	add.s64 	%rd13, %rd2, 1;
	mov.b32 	%r25, 0;
	mov.u32 	%r22, %r25;
$L__BB0_10:
	add.s64 	%rd37, %rd2, %rd52;
	ld.global.u8 	%rs22, [%rd37];
	setp.eq.s16 	%p11, %rs22, 10;
	mov.pred 	%p10, -1;
	mov.pred 	%p21, %p10;
	@%p11 bra 	$L__BB0_18;
	ld.global.u8 	%rs9, [%rd1];
$L__BB0_12:
	setp.ne.s16 	%p12, %rs22, %rs9;
	@%p12 bra 	$L__BB0_16;
	mov.u64 	%rd50, %rd12;
$L__BB0_14:
	add.s64 	%rd18, %rd52, 1;
	add.s64 	%rd38, %rd13, %rd52;
	ld.global.u8 	%rs11, [%rd38];
	ld.global.u8 	%rs18, [%rd50];
	setp.eq.s16 	%p13, %rs11, %rs18;
	add.s64 	%rd50, %rd50, 1;
	mov.u64 	%rd52, %rd18;
	@%p13 bra 	$L__BB0_14;
	setp.eq.s16 	%p14, %rs11, 91;
	selp.u32 	%r18, 1, 0, %p14;
	add.s32 	%r22, %r22, %r18;
	mov.u64 	%rd52, %rd18;
$L__BB0_16:
	add.s64 	%rd21, %rd2, %rd52;
	ld.global.u8 	%rs19, [%rd21];
	setp.eq.s16 	%p16, %rs19, 0;
	setp.ge.s64 	%p17, %rd52, %rd47;
	mov.pred 	%p21, 0;
	or.pred  	%p18, %p17, %p16;
	@%p18 bra 	$L__BB0_18;
	add.s64 	%rd52, %rd52, 1;
	ld.global.u8 	%rs22, [%rd21+1];
	setp.ne.s16 	%p20, %rs22, 10;
	mov.pred 	%p21, %p10;
	@%p20 bra 	$L__BB0_12;
$L__BB0_18:
	add.s64 	%rd52, %rd52, 1;
	add.s32 	%r25, %r25, 1;
	@%p21 bra 	$L__BB0_10;
$L__BB0_19:
	cvta.to.global.u64 	%rd39, %rd25;
	cvta.to.global.u64 	%rd40, %rd26;
	mul.wide.s32 	%rd41, %r1, 4;
	add.s64 	%rd42, %rd39, %rd41;
	st.global.u32 	[%rd42], %r22;
	add.s64 	%rd43, %rd40, %rd41;
	st.global.u32 	[%rd43], %r25;
	ret;

}


// ===== COMPILED SASS (sm_100) =====

	.target	sm_100

	.elftype	@"ET_EXEC"


//--------------------- .note.nv.tkinfo           --------------------------
	.section	.note.nv.tkinfo,"",@"SHT_NOTE"
	.sectionflags	@"SHF_NOTE_NV_TKINFO"
	.tkinfo
        /*0018*/ 	.word	0x00000002
        /*0030*/ 	.string	""
        /*0030*/ 	.string	"ptxas"
        /*0030*/ 	.string	"Cuda compilation tools, release 13.0, V13.0.88"
        /*0030*/ 	.string	"Build cuda_13.0.r13.0/compiler.36424714_0"
        /*0030*/ 	.string	"-arch sm_100 -m 64 "



//--------------------- .note.nv.cuinfo           --------------------------
	.section	.note.nv.cuinfo,"",@"SHT_NOTE"
	.sectionflags	@"SHF_NOTE_NV_CUINFO"
        /*0018*/ 	.short	0x0002
        /*001a*/ 	.short	0x0064
        /*001c*/ 	.short	0x0082
	.zero		2


//--------------------- .nv.info                  --------------------------
	.section	.nv.info,"",@"SHT_CUDA_INFO"
	.align	4


	//----- nvinfo : EIATTR_REGCOUNT
	.align		4
        /*0000*/ 	.byte	0x04, 0x2f
        /*0002*/ 	.short	(.L_1 - .L_0)
	.align		4
.L_0:
        /*0004*/ 	.word	index@(_Z10threadFuncPciPiS0_S_)
        /*0008*/ 	.word	0x00000013


	//----- nvinfo : EIATTR_FRAME_SIZE
	.align		4
.L_1:
        /*000c*/ 	.byte	0x04, 0x11
        /*000e*/ 	.short	(.L_3 - .L_2)
	.align		4
.L_2:
        /*0010*/ 	.word	index@(_Z10threadFuncPciPiS0_S_)
        /*0014*/ 	.word	0x00000000


	//----- nvinfo : EIATTR_MIN_STACK_SIZE
	.align		4
.L_3:
        /*0018*/ 	.byte	0x04, 0x12
        /*001a*/ 	.short	(.L_5 - .L_4)
	.align		4
.L_4:
        /*001c*/ 	.word	index@(_Z10threadFuncPciPiS0_S_)
        /*0020*/ 	.word	0x00000000
.L_5:


//--------------------- .nv.compat                --------------------------
	.section	.nv.compat,"",@"SHT_CUDA_COMPAT_INFO"
	.align	4
        /*0000*/ 	.byte	0x02, 0x09, 0x00, 0x00, 0x02, 0x02, 0x01, 0x00, 0x02, 0x05, 0x05, 0x00, 0x03, 0x07, 0x01, 0x01
        /*0010*/ 	.byte	0x02, 0x03, 0x00, 0x00, 0x02, 0x06, 0x01, 0x00, 0x04, 0x0b, 0x08, 0x00, 0x09, 0x00, 0x00, 0x00
        /*0020*/ 	.byte	0x00, 0x00, 0x00, 0x00


//--------------------- .nv.info._Z10threadFuncPciPiS0_S_ --------------------------
	.section	.nv.info._Z10threadFuncPciPiS0_S_,"",@"SHT_CUDA_INFO"
	.sectionflags	@""
	.align	4


	//----- nvinfo : EIATTR_CUDA_API_VERSION
	.align		4
        /*0000*/ 	.byte	0x04, 0x37
        /*0002*/ 	.short	(.L_7 - .L_6)
.L_6:
        /*0004*/ 	.word	0x00000082


	//----- nvinfo : EIATTR_KPARAM_INFO
	.align		4
.L_7:
        /*0008*/ 	.byte	0x04, 0x17
        /*000a*/ 	.short	(.L_9 - .L_8)
.L_8:
        /*000c*/ 	.word	0x00000000
        /*0010*/ 	.short	0x0004
        /*0012*/ 	.short	0x0020
        /*0014*/ 	.byte	0x00, 0xf5, 0x21, 0x00


	//----- nvinfo : EIATTR_KPARAM_INFO
	.align		4
.L_9:
        /*0018*/ 	.byte	0x04, 0x17
        /*001a*/ 	.short	(.L_11 - .L_10)
.L_10:
        /*001c*/ 	.word	0x00000000
        /*0020*/ 	.short	0x0003
        /*0022*/ 	.short	0x0018
        /*0024*/ 	.byte	0x00, 0xf5, 0x21, 0x00


	//----- nvinfo : EIATTR_KPARAM_INFO
	.align		4
.L_11:
        /*0028*/ 	.byte	0x04, 0x17
        /*002a*/ 	.short	(.L_13 - .L_12)
.L_12:
        /*002c*/ 	.word	0x00000000
        /*0030*/ 	.short	0x0002
        /*0032*/ 	.short	0x0010
        /*0034*/ 	.byte	0x00, 0xf5, 0x21, 0x00


	//----- nvinfo : EIATTR_KPARAM_INFO
	.align		4
.L_13:
        /*0038*/ 	.byte	0x04, 0x17
        /*003a*/ 	.short	(.L_15 - .L_14)
.L_14:
        /*003c*/ 	.word	0x00000000
        /*0040*/ 	.short	0x0001
        /*0042*/ 	.short	0x0008
        /*0044*/ 	.byte	0x00, 0xf0, 0x11, 0x00


	//----- nvinfo : EIATTR_KPARAM_INFO
	.align		4
.L_15:
        /*0048*/ 	.byte	0x04, 0x17
        /*004a*/ 	.short	(.L_17 - .L_16)
.L_16:
        /*004c*/ 	.word	0x00000000
        /*0050*/ 	.short	0x0000
        /*0052*/ 	.short	0x0000
        /*0054*/ 	.byte	0x00, 0xf5, 0x21, 0x00


	//----- nvinfo : EIATTR_SPARSE_MMA_MASK
	.align		4
.L_17:
        /*0058*/ 	.byte	0x03, 0x50
        /*005a*/ 	.short	0x0000


	//----- nvinfo : EIATTR_MAXREG_COUNT
	.align		4
        /*005c*/ 	.byte	0x03, 0x1b
        /*005e*/ 	.short	0x00ff


	//----- nvinfo : EIATTR_MERCURY_ISA_VERSION
	.align		4
        /*0060*/ 	.byte	0x03, 0x5f
        /*0062*/ 	.short	0x0101


	//----- nvinfo : EIATTR_VRC_CTA_INIT_COUNT
	.align		4
        /*0064*/ 	.byte	0x02, 0x4a
	.zero		1
	.zero		1


	//----- nvinfo : EIATTR_EXIT_INSTR_OFFSETS
	.align		4
        /*0068*/ 	.byte	0x04, 0x1c
        /*006a*/ 	.short	(.L_19 - .L_18)


	//   ....[0]....
.L_18:
        /*006c*/ 	.word	0x00000840


	//----- nvinfo : EIATTR_CRS_STACK_SIZE
	.align		4
.L_19:
        /*0070*/ 	.byte	0x04, 0x1e
        /*0072*/ 	.short	(.L_21 - .L_20)
.L_20:
        /*0074*/ 	.word	0x00000000


	//----- nvinfo : EIATTR_CBANK_PARAM_SIZE
	.align		4
.L_21:
        /*0078*/ 	.byte	0x03, 0x19
        /*007a*/ 	.short	0x0028


	//----- nvinfo : EIATTR_PARAM_CBANK
	.align		4
        /*007c*/ 	.byte	0x04, 0x0a
        /*007e*/ 	.short	(.L_23 - .L_22)
	.align		4
.L_22:
        /*0080*/ 	.word	index@(.nv.constant0._Z10threadFuncPciPiS0_S_)
        /*0084*/ 	.short	0x0380
        /*0086*/ 	.short	0x0028


	//----- nvinfo : EIATTR_SW_WAR
	.align		4
.L_23:
        /*0088*/ 	.byte	0x04, 0x36
        /*008a*/ 	.short	(.L_25 - .L_24)
.L_24:
        /*008c*/ 	.word	0x00000008
.L_25:


//--------------------- .nv.callgraph             --------------------------
	.section	.nv.callgraph,"",@"SHT_CUDA_CALLGRAPH"
	.align	4
	.sectionentsize	8
	.align		4
        /*0000*/ 	.word	0x00000000
	.align		4
        /*0004*/ 	.word	0xffffffff
	.align		4
        /*0008*/ 	.word	0x00000000
	.align		4
        /*000c*/ 	.word	0xfffffffe
	.align		4
        /*0010*/ 	.word	0x00000000
	.align		4
        /*0014*/ 	.word	0xfffffffd
	.align		4
        /*0018*/ 	.word	0x00000000
	.align		4
        /*001c*/ 	.word	0xfffffffc


//--------------------- .text._Z10threadFuncPciPiS0_S_ --------------------------
	.section	.text._Z10threadFuncPciPiS0_S_,"ax",@progbits
	.align	128
        .global         _Z10threadFuncPciPiS0_S_
        .type           _Z10threadFuncPciPiS0_S_,@function
        .size           _Z10threadFuncPciPiS0_S_,(.L_x_17 - _Z10threadFuncPciPiS0_S_)
        .other          _Z10threadFuncPciPiS0_S_,@"STO_CUDA_ENTRY STV_DEFAULT"
_Z10threadFuncPciPiS0_S_:
.text._Z10threadFuncPciPiS0_S_:
[----:B------:R-:W-:Y:S01]  /*0000*/  LDC R1, c[0x0][0x37c] ;  /* 0x0000df00ff017b82 */ /* 0x000fe20000000800 */
[----:B------:R-:W0:Y:S07]  /*0010*/  S2R R0, SR_CTAID.X ;  /* 0x0000000000007919 */ /* 0x000e2e0000002500 */
[----:B------:R-:W1:Y:S01]  /*0020*/  LDC R11, c[0x0][0x388] ;  /* 0x0000e200ff0b7b82 */ /* 0x000e620000000800 */
[----:B------:R-:W0:Y:S01]  /*0030*/  LDCU UR4, c[0x0][0x360] ;  /* 0x00006c00ff0477ac */ /* 0x000e220008000800 */
[----:B------:R-:W-:Y:S01]  /*0040*/  BSSY.RECONVERGENT B0, `(.L_x_0) ;  /* 0x0000022000007945 */ /* 0x000fe20003800200 */
[----:B------:R-:W0:Y:S01]  /*0050*/  S2R R3, SR_TID.X ;  /* 0x0000000000037919 */ /* 0x000e220000002100 */
[----:B------:R-:W-:Y:S01]  /*0060*/  CS2R R4, SRZ ;  /* 0x0000000000047805 */ /* 0x000fe2000001ff00 */
[----:B------:R-:W2:Y:S01]  /*0070*/  LDCU.64 UR8, c[0x0][0x380] ;  /* 0x00007000ff0877ac */ /* 0x000ea20008000a00 */
[----:B0-----:R-:W-:Y:S01]  /*0080*/  IMAD R0, R0, UR4, R3 ;  /* 0x0000000400007c24 */ /* 0x001fe2000f8e0203 */
[----:B------:R-:W0:Y:S03]  /*0090*/  LDCU.64 UR4, c[0x0][0x358] ;  /* 0x00006b00ff0477ac */ /* 0x000e260008000a00 */
[----:B-1----:R-:W-:-:S05]  /*00a0*/  IMAD R8, R0, R11, RZ ;  /* 0x0000000b00087224 */ /* 0x002fca00078e02ff */
[C---:B------:R-:W-:Y:S02]  /*00b0*/  ISETP.NE.AND P0, PT, R8.reuse, RZ, PT ;  /* 0x000000ff0800720c */ /* 0x040fe40003f05270 */
[----:B------:R-:W-:Y:S02]  /*00c0*/  IADD3 R10, P1, PT, R8, R11, RZ ;  /* 0x0000000b080a7210 */ /* 0x000fe40007f3e0ff */
[----:B------:R-:W-:Y:S02]  /*00d0*/  SHF.R.S32.HI R9, RZ, 0x1f, R8 ;  /* 0x0000001fff097819 */ /* 0x000fe40000011408 */
[----:B------:R-:W-:Y:S02]  /*00e0*/  IADD3 R2, P2, PT, R10, -0x1, RZ ;  /* 0xffffffff0a027810 */ /* 0x000fe40007f5e0ff */
[----:B------:R-:W-:-:S04]  /*00f0*/  LEA.HI.X.SX32 R11, R11, R9, 0x1, P1 ;  /* 0x000000090b0b7211 */ /* 0x000fc800008f0eff */
[----:B------:R-:W-:Y:S01]  /*0100*/  IADD3.X R3, PT, PT, R11, -0x1, RZ, P2, !PT ;  /* 0xffffffff0b037810 */ /* 0x000fe200017fe4ff */
[----:B0-2---:R-:W-:Y:S06]  /*0110*/  @!P0 BRA `(.L_x_1) ;  /* 0x0000000000508947 */ /* 0x005fec0003800000 */
[----:B------:R-:W0:Y:S02]  /*0120*/  LDCU.64 UR6, c[0x0][0x380] ;  /* 0x00007000ff0677ac */ /* 0x000e240008000a00 */
[----:B0-----:R-:W-:-:S04]  /*0130*/  IADD3 R6, P0, PT, R8, UR6, RZ ;  /* 0x0000000608067c10 */ /* 0x001fc8000ff1e0ff */
[----:B------:R-:W-:-:S05]  /*0140*/  IADD3.X R7, PT, PT, R9, UR7, RZ, P0, !PT ;  /* 0x0000000709077c10 */ /* 0x000fca00087fe4ff */
[----:B------:R-:W2:Y:S01]  /*0150*/  LDG.E.U8 R6, desc[UR4][R6.64] ;  /* 0x0000000406067981 */ /* 0x000ea2000c1e1100 */
[----:B------:R-:W-:Y:S02]  /*0160*/  IMAD.MOV.U32 R5, RZ, RZ, R8 ;  /* 0x000000ffff057224 */ /* 0x000fe400078e0008 */
[----:B------:R-:W-:Y:S01]  /*0170*/  IMAD.MOV.U32 R4, RZ, RZ, R9 ;  /* 0x000000ffff047224 */ /* 0x000fe200078e0009 */
[----:B--2---:R-:W-:-:S13]  /*0180*/  ISETP.NE.AND P0, PT, R6, 0xa, PT ;  /* 0x0000000a0600780c */ /* 0x004fda0003f05270 */
[----:B------:R-:W-:Y:S05]  /*0190*/  @!P0 BRA `(.L_x_1) ;  /* 0x0000000000308947 */ /* 0x000fea0003800000 */
[----:B------:R-:W-:Y:S02]  /*01a0*/  IMAD.MOV.U32 R5, RZ, RZ, R8 ;  /* 0x000000ffff057224 */ /* 0x000fe400078e0008 */
[----:B------:R-:W-:-:S07]  /*01b0*/  IMAD.MOV.U32 R4, RZ, RZ, R9 ;  /* 0x000000ffff047224 */ /* 0x000fce00078e0009 */
.L_x_2:
[----:B------:R-:W-:-:S04]  /*01c0*/  PRMT R6, R6, 0x9910, RZ ;  /* 0x0000991006067816 */ /* 0x000fc800000000ff */
[----:B------:R-:W-:-:S13]  /*01d0*/  ISETP.NE.AND P0, PT, R6, RZ, PT ;  /* 0x000000ff0600720c */ /* 0x000fda0003f05270 */
[----:B------:R-:W-:Y:S05]  /*01e0*/  @!P0 BRA `(.L_x_1) ;  /* 0x00000000001c8947 */ /* 0x000fea0003800000 */
[----:B------:R-:W-:-:S04]  /*01f0*/  IADD3 R6, P0, PT, R5, UR8, RZ ;  /* 0x0000000805067c10 */ /* 0x000fc8000ff1e0ff */
[----:B------:R-:W-:-:S05]  /*0200*/  IADD3.X R7, PT, PT, R4, UR9, RZ, P0, !PT ;  /* 0x0000000904077c10 */ /* 0x000fca00087fe4ff */
[----:B------:R-:W2:Y:S01]  /*0210*/  LDG.E.U8 R6, desc[UR4][R6.64+0x1] ;  /* 0x0000010406067981 */ /* 0x000ea2000c1e1100 */
[----:B------:R-:W-:-:S05]  /*0220*/  IADD3 R5, P1, PT, R5, 0x1, RZ ;  /* 0x0000000105057810 */ /* 0x000fca0007f3e0ff */
[----:B------:R-:W-:Y:S01]  /*0230*/  IMAD.X R4, RZ, RZ, R4, P1 ;  /* 0x000000ffff047224 */ /* 0x000fe200008e0604 */
[----:B--2---:R-:W-:-:S13]  /*0240*/  ISETP.NE.AND P0, PT, R6, 0xa, PT ;  /* 0x0000000a0600780c */ /* 0x004fda0003f05270 */
[----:B------:R-:W-:Y:S05]  /*0250*/  @P0 BRA `(.L_x_2) ;  /* 0xfffffffc00d80947 */ /* 0x000fea000383ffff */
.L_x_1:
[----:B------:R-:W-:Y:S05]  /*0260*/  BSYNC.RECONVERGENT B0 ;  /* 0x0000000000007941 */ /* 0x000fea0003800200 */
.L_x_0:
[----:B------:R-:W0:Y:S02]  /*0270*/  LDCU.64 UR6, c[0x0][0x380] ;  /* 0x00007000ff0677ac */ /* 0x000e240008000a00 */
[----:B0-----:R-:W-:-:S04]  /*0280*/  IADD3 R6, P0, PT, R10, UR6, RZ ;  /* 0x000000060a067c10 */ /* 0x001fc8000ff1e0ff */
[----:B------:R-:W-:-:S05]  /*0290*/  IADD3.X R7, PT, PT, R11, UR7, RZ, P0, !PT ;  /* 0x000000070b077c10 */ /* 0x000fca00087fe4ff */
[----:B------:R-:W2:Y:S01]  /*02a0*/  LDG.E.U8 R6, desc[UR4][R6.64+-0x1] ;  /* 0xffffff0406067981 */ /* 0x000ea2000c1e1100 */
[----:B------:R-:W-:-:S04]  /*02b0*/  IADD3 R8, P0, PT, R5, UR6, RZ ;  /* 0x0000000605087c10 */ /* 0x000fc8000ff1e0ff */
[----:B------:R-:W-:Y:S01]  /*02c0*/  IADD3.X R9, PT, PT, R4, UR7, RZ, P0, !PT ;  /* 0x0000000704097c10 */ /* 0x000fe200087fe4ff */
[----:B------:R-:W0:Y:S04]  /*02d0*/  LDCU.64 UR6, c[0x0][0x380] ;  /* 0x00007000ff0677ac */ /* 0x000e280008000a00 */
[----:B------:R1:W5:Y:S01]  /*02e0*/  LDG.E.U8 R8, desc[UR4][R8.64] ;  /* 0x0000000408087981 */ /* 0x000362000c1e1100 */
[----:B------:R-:W-:Y:S01]  /*02f0*/  BSSY.RECONVERGENT B0, `(.L_x_3) ;  /* 0x000000d000007945 */ /* 0x000fe20003800200 */
[----:B--2---:R-:W-:-:S13]  /*0300*/  ISETP.NE.AND P0, PT, R6, 0xa, PT ;  /* 0x0000000a0600780c */ /* 0x004fda0003f05270 */
[----:B01----:R-:W-:Y:S05]  /*0310*/  @!P0 BRA `(.L_x_4) ;  /* 0x0000000000288947 */ /* 0x003fea0003800000 */
.L_x_5:
        /* <DEDUP_REMOVED lines=10> */
.L_x_4:
[----:B------:R-:W-:Y:S05]  /*03c0*/  BSYNC.RECONVERGENT B0 ;  /* 0x0000000000007941 */ /* 0x000fea0003800200 */
.L_x_3:
[----:B-----5:R-:W-:Y:S01]  /*03d0*/  ISETP.NE.AND P0, PT, R8, RZ, PT ;  /* 0x000000ff0800720c */ /* 0x020fe20003f05270 */
[----:B------:R-:W-:Y:S01]  /*03e0*/  BSSY.RECONVERGENT B0, `(.L_x_6) ;  /* 0x000003f000007945 */ /* 0x000fe20003800200 */
[----:B------:R-:W-:-:S11]  /*03f0*/  CS2R R6, SRZ ;  /* 0x0000000000067805 */ /* 0x000fd6000001ff00 */
[----:B------:R-:W-:Y:S05]  /*0400*/  @!P0 BRA `(.L_x_7) ;  /* 0x0000000000f08947 */ /* 0x000fea0003800000 */
[----:B------:R-:W0:Y:S01]  /*0410*/  LDC.64 R10, c[0x0][0x3a0] ;  /* 0x0000e800ff0a7b82 */ /* 0x000e220000000a00 */
[----:B------:R-:W-:Y:S02]  /*0420*/  CS2R R6, SRZ ;  /* 0x0000000000067805 */ /* 0x000fe4000001ff00 */
[----:B0-----:R-:W-:-:S05]  /*0430*/  IADD3 R10, P0, PT, R10, 0x1, RZ ;  /* 0x000000010a0a7810 */ /* 0x001fca0007f1e0ff */
[----:B------:R-:W-:-:S08]  /*0440*/  IMAD.X R11, RZ, RZ, R11, P0 ;  /* 0x000000ffff0b7224 */ /* 0x000fd000000e060b */
.L_x_15:
[----:B------:R-:W0:Y:S02]  /*0450*/  LDCU.64 UR6, c[0x0][0x380] ;  /* 0x00007000ff0677ac */ /* 0x000e240008000a00 */
[----:B0-----:R-:W-:-:S04]  /*0460*/  IADD3 R8, P0, PT, R5, UR6, RZ ;  /* 0x0000000605087c10 */ /* 0x001fc8000ff1e0ff */
[----:B------:R-:W-:-:S05]  /*0470*/  IADD3.X R9, PT, PT, R4, UR7, RZ, P0, !PT ;  /* 0x0000000704097c10 */ /* 0x000fca00087fe4ff */
[----:B------:R-:W2:Y:S01]  /*0480*/  LDG.E.U8 R12, desc[UR4][R8.64] ;  /* 0x00000004080c7981 */ /* 0x000ea2000c1e1100 */
[----:B------:R-:W-:Y:S01]  /*0490*/  BSSY.RECONVERGENT B1, `(.L_x_8) ;  /* 0x000002f000017945 */ /* 0x000fe20003800200 */
[----:B------:R-:W-:Y:S02]  /*04a0*/  PLOP3.LUT P0, PT, PT, PT, PT, 0x80, 0x8 ;  /* 0x000000000008781c */ /* 0x000fe40003f0f070 */
[----:B--2---:R-:W-:-:S13]  /*04b0*/  ISETP.NE.AND P1, PT, R12, 0xa, PT ;  /* 0x0000000a0c00780c */ /* 0x004fda0003f25270 */
[----:B------:R-:W-:Y:S05]  /*04c0*/  @!P1 BRA `(.L_x_9) ;  /* 0x0000000000ac9947 */ /* 0x000fea0003800000 */
[----:B------:R-:W0:Y:S02]  /*04d0*/  LDC.64 R8, c[0x0][0x3a0] ;  /* 0x0000e800ff087b82 */ /* 0x000e240000000a00 */
[----:B0-----:R0:W5:Y:S02]  /*04e0*/  LDG.E.U8 R14, desc[UR4][R8.64] ;  /* 0x00000004080e7981 */ /* 0x001164000c1e1100 */
.L_x_14:
[----:B0-----:R-:W-:Y:S01]  /*04f0*/  PRMT R9, R12, 0x9910, RZ ;  /* 0x000099100c097816 */ /* 0x001fe200000000ff */
[----:B------:R-:W-:Y:S03]  /*0500*/  BSSY.RECONVERGENT B2, `(.L_x_10) ;  /* 0x0000018000027945 */ /* 0x000fe60003800200 */
[----:B-----5:R-:W-:-:S13]  /*0510*/  ISETP.NE.AND P0, PT, R9, R14, PT ;  /* 0x0000000e0900720c */ /* 0x020fda0003f05270 */
[----:B------:R-:W-:Y:S05]  /*0520*/  @P0 BRA `(.L_x_11) ;  /* 0x0000000000540947 */ /* 0x000fea0003800000 */
[----:B------:R-:W-:Y:S01]  /*0530*/  BSSY.RECONVERGENT B3, `(.L_x_12) ;  /* 0x0000010000037945 */ /* 0x000fe20003800200 */
[----:B------:R-:W-:Y:S02]  /*0540*/  IMAD.MOV.U32 R15, RZ, RZ, R10 ;  /* 0x000000ffff0f7224 */ /* 0x000fe400078e000a */
[----:B------:R-:W-:-:S07]  /*0550*/  IMAD.MOV.U32 R16, RZ, RZ, R11 ;  /* 0x000000ffff107224 */ /* 0x000fce00078e000b */
.L_x_13:
[----:B------:R-:W0:Y:S01]  /*0560*/  LDCU.64 UR6, c[0x0][0x380] ;  /* 0x00007000ff0677ac */ /* 0x000e220008000a00 */
[----:B------:R-:W-:Y:S02]  /*0570*/  IMAD.MOV.U32 R12, RZ, RZ, R15 ;  /* 0x000000ffff0c7224 */ /* 0x000fe400078e000f */
[----:B------:R-:W-:-:S05]  /*0580*/  IMAD.MOV.U32 R13, RZ, RZ, R16 ;  /* 0x000000ffff0d7224 */ /* 0x000fca00078e0010 */
[----:B------:R-:W2:Y:S01]  /*0590*/  LDG.E.U8 R12, desc[UR4][R12.64] ;  /* 0x000000040c0c7981 */ /* 0x000ea2000c1e1100 */
[----:B0-----:R-:W-:-:S04]  /*05a0*/  IADD3.X R8, P0, PT, R5, UR6, RZ, PT, !PT ;  /* 0x0000000605087c10 */ /* 0x001fc8000bf1e4ff */
[----:B------:R-:W-:-:S06]  /*05b0*/  IADD3.X R9, PT, PT, R4, UR7, RZ, P0, !PT ;  /* 0x0000000704097c10 */ /* 0x000fcc00087fe4ff */
[----:B------:R-:W2:Y:S01]  /*05c0*/  LDG.E.U8 R9, desc[UR4][R8.64] ;  /* 0x0000000408097981 */ /* 0x000ea2000c1e1100 */
[----:B------:R-:W-:Y:S02]  /*05d0*/  IADD3 R5, P1, PT, R5, 0x1, RZ ;  /* 0x0000000105057810 */ /* 0x000fe40007f3e0ff */
[----:B------:R-:W-:-:S03]  /*05e0*/  IADD3 R15, P2, PT, R15, 0x1, RZ ;  /* 0x000000010f0f7810 */ /* 0x000fc60007f5e0ff */
[----:B------:R-:W-:Y:S02]  /*05f0*/  IMAD.X R4, RZ, RZ, R4, P1 ;  /* 0x000000ffff047224 */ /* 0x000fe400008e0604 */
[----:B------:R-:W-:Y:S01]  /*0600*/  IMAD.X R16, RZ, RZ, R16, P2 ;  /* 0x000000ffff107224 */ /* 0x000fe200010e0610 */
[----:B--2---:R-:W-:-:S13]  /*0610*/  ISETP.NE.AND P0, PT, R9, R12, PT ;  /* 0x0000000c0900720c */ /* 0x004fda0003f05270 */
[----:B------:R-:W-:Y:S05]  /*0620*/  @!P0 BRA `(.L_x_13) ;  /* 0xfffffffc00cc8947 */ /* 0x000fea000383ffff */
[----:B------:R-:W-:Y:S05]  /*0630*/  BSYNC.RECONVERGENT B3 ;  /* 0x0000000000037941 */ /* 0x000fea0003800200 */
.L_x_12:
[----:B------:R-:W-:Y:S01]  /*0640*/  ISETP.NE.AND P0, PT, R9, 0x5b, PT ;  /* 0x0000005b0900780c */ /* 0x000fe20003f05270 */
[----:B------:R-:W-:-:S12]  /*0650*/  VIADD R8, R7, 0x1 ;  /* 0x0000000107087836 */ /* 0x000fd80000000000 */
[----:B------:R-:W-:-:S04]  /*0660*/  @P0 IMAD.MOV R8, RZ, RZ, R7 ;  /* 0x000000ffff080224 */ /* 0x000fc800078e0207 */
[----:B------:R-:W-:-:S07]  /*0670*/  IMAD.MOV.U32 R7, RZ, RZ, R8 ;  /* 0x000000ffff077224 */ /* 0x000fce00078e0008 */
.L_x_11:
[----:B------:R-:W-:Y:S05]  /*0680*/  BSYNC.RECONVERGENT B2 ;  /* 0x0000000000027941 */ /* 0x000fea0003800200 */
.L_x_10:
[----:B------:R-:W0:Y:S02]  /*0690*/  LDCU.64 UR6, c[0x0][0x380] ;  /* 0x00007000ff0677ac */ /* 0x000e240008000a00 */
[----:B0-----:R-:W-:-:S04]  /*06a0*/  IADD3 R8, P0, PT, R5, UR6, RZ ;  /* 0x0000000605087c10 */ /* 0x001fc8000ff1e0ff */
[----:B------:R-:W-:-:S05]  /*06b0*/  IADD3.X R9, PT, PT, R4, UR7, RZ, P0, !PT ;  /* 0x0000000704097c10 */ /* 0x000fca00087fe4ff */
[----:B------:R-:W2:Y:S01]  /*06c0*/  LDG.E.U8 R12, desc[UR4][R8.64] ;  /* 0x00000004080c7981 */ /* 0x000ea2000c1e1100 */
[----:B------:R-:W-:Y:S02]  /*06d0*/  ISETP.GE.U32.AND P2, PT, R5, R2, PT ;  /* 0x000000020500720c */ /* 0x000fe40003f46070 */
[----:B------:R-:W-:Y:S02]  /*06e0*/  PLOP3.LUT P0, PT, PT, PT, PT, 0x8, 0x80 ;  /* 0x000000000080781c */ /* 0x000fe40003f0e170 */
[----:B--2---:R-:W-:-:S04]  /*06f0*/  ISETP.NE.AND P1, PT, R12, RZ, PT ;  /* 0x000000ff0c00720c */ /* 0x004fc80003f25270 */
[----:B------:R-:W-:-:S13]  /*0700*/  ISETP.GE.OR.EX P1, PT, R4, R3, !P1, P2 ;  /* 0x000000030400720c */ /* 0x000fda0004f26720 */
[----:B------:R-:W-:Y:S05]  /*0710*/  @P1 BRA `(.L_x_9) ;  /* 0x0000000000181947 */ /* 0x000fea0003800000 */
[----:B------:R-:W2:Y:S01]  /*0720*/  LDG.E.U8 R12, desc[UR4][R8.64+0x1] ;  /* 0x00000104080c7981 */ /* 0x000ea2000c1e1100 */
[----:B------:R-:W-:-:S05]  /*0730*/  IADD3 R5, P1, PT, R5, 0x1, RZ ;  /* 0x0000000105057810 */ /* 0x000fca0007f3e0ff */
[----:B------:R-:W-:Y:S01]  /*0740*/  IMAD.X R4, RZ, RZ, R4, P1 ;  /* 0x000000ffff047224 */ /* 0x000fe200008e0604 */
[----:B--2---:R-:W-:-:S13]  /*0750*/  ISETP.NE.AND P0, PT, R12, 0xa, PT ;  /* 0x0000000a0c00780c */ /* 0x004fda0003f05270 */
[----:B------:R-:W-:Y:S05]  /*0760*/  @P0 BRA `(.L_x_14) ;  /* 0xfffffffc00600947 */ /* 0x000fea000383ffff */
[----:B------:R-:W-:-:S13]  /*0770*/  PLOP3.LUT P0, PT, PT, PT, PT, 0x80, 0x8 ;  /* 0x000000000008781c */ /* 0x000fda0003f0f070 */
.L_x_9:
[----:B------:R-:W-:Y:S05]  /*0780*/  BSYNC.RECONVERGENT B1 ;  /* 0x0000000000017941 */ /* 0x000fea0003800200 */
.L_x_8:
[----:B------:R-:W-:Y:S01]  /*0790*/  IADD3 R5, P1, PT, R5, 0x1, RZ ;  /* 0x0000000105057810 */ /* 0x000fe20007f3e0ff */
[----:B------:R-:W-:-:S04]  /*07a0*/  VIADD R6, R6, 0x1 ;  /* 0x0000000106067836 */ /* 0x000fc80000000000 */
[----:B------:R-:W-:Y:S01]  /*07b0*/  IMAD.X R4, RZ, RZ, R4, P1 ;  /* 0x000000ffff047224 */ /* 0x000fe200008e0604 */
[----:B------:R-:W-:Y:S07]  /*07c0*/  @P0 BRA `(.L_x_15) ;  /* 0xfffffffc00200947 */ /* 0x000fee000383ffff */
.L_x_7:
[----:B------:R-:W-:Y:S05]  /*07d0*/  BSYNC.RECONVERGENT B0 ;  /* 0x0000000000007941 */ /* 0x000fea0003800200 */
.L_x_6:
[----:B------:R-:W0:Y:S08]  /*07e0*/  LDC.64 R2, c[0x0][0x390] ;  /* 0x0000e400ff027b82 */ /* 0x000e300000000a00 */
[----:B------:R-:W1:Y:S01]  /*07f0*/  LDC.64 R4, c[0x0][0x398] ;  /* 0x0000e600ff047b82 */ /* 0x000e620000000a00 */
[----:B0-----:R-:W-:-:S05]  /*0800*/  IMAD.WIDE R2, R0, 0x4, R2 ;  /* 0x0000000400027825 */ /* 0x001fca00078e0202 */
[----:B------:R-:W-:Y:S01]  /*0810*/  STG.E desc[UR4][R2.64], R7 ;  /* 0x0000000702007986 */ /* 0x000fe2000c101904 */
[----:B-1----:R-:W-:-:S05]  /*0820*/  IMAD.WIDE R4, R0, 0x4, R4 ;  /* 0x0000000400047825 */ /* 0x002fca00078e0204 */
[----:B------:R-:W-:Y:S01]  /*0830*/  STG.E desc[UR4][R4.64], R6 ;  /* 0x0000000604007986 */ /* 0x000fe2000c101904 */
[----:B------:R-:W-:Y:S05]  /*0840*/  EXIT ;  /* 0x000000000000794d */ /* 0x000fea0003800000 */
.L_x_16:
[----:B------:R-:W-:-:S00]  /*0850*/  BRA `(.L_x_16) ;  /* 0xfffffffc00fc7947 */ /* 0x000fc0000383ffff */
[----:B------:R-:W-:-:S00]  /*0860*/  NOP ;  /* 0x0000000000007918 */ /* 0x000fc00000000000 */
        /* <DEDUP_REMOVED lines=9> */
.L_x_17:


//--------------------- .nv.shared.reserved.0     --------------------------
	.section	.nv.shared.reserved.0,"aw",@nobits
	.weak		__nv_reservedSMEM_offset_0_alias
	.size		__nv_reservedSMEM_offset_0_alias, 0, 64
	.other		__nv_reservedSMEM_offset_0_alias,@"STO_CUDA_RESERVED_SHARED STV_DEFAULT"
__nv_reservedSMEM_offset_0_alias:
	.zero		0
	.zero		64


//--------------------- .nv.constant0._Z10threadFuncPciPiS0_S_ --------------------------
	.section	.nv.constant0._Z10threadFuncPciPiS0_S_,"a",@progbits
	.sectionflags	@""
	.align	4
.nv.constant0._Z10threadFuncPciPiS0_S_:
	.zero		936


//--------------------- SYMBOLS --------------------------

	.type		.nv.reservedSmem.offset0,@object
	.size		.nv.reservedSmem.offset0,0x4
